	.headerflags	@"EF_CUDA_TEXMODE_UNIFIED EF_CUDA_64BIT_ADDRESS EF_CUDA_ACCELERATORS EF_CUDA_SM90 EF_CUDA_VIRTUAL_SM(EF_CUDA_SM90)"
	.elftype	@"ET_EXEC"


//--------------------- .nv.info                  --------------------------
	.section	.nv.info,"",@"SHT_CUDA_INFO"
	.align	4


	//----- nvinfo : EIATTR_REGCOUNT
	.align		4
        /*0000*/ 	.byte	0x04, 0x2f
        /*0002*/ 	.short	(.L_1 - .L_0)
	.align		4
.L_0:
        /*0004*/ 	.word	index@(triton_per_fused_native_group_norm_10)
        /*0008*/ 	.word	0x00000020


	//----- nvinfo : EIATTR_MIN_STACK_SIZE
	.align		4
.L_1:
        /*000c*/ 	.byte	0x04, 0x12
        /*000e*/ 	.short	(.L_3 - .L_2)
	.align		4
.L_2:
        /*0010*/ 	.word	index@(triton_per_fused_native_group_norm_10)
        /*0014*/ 	.word	0x00000000


	//----- nvinfo : EIATTR_FRAME_SIZE
	.align		4
.L_3:
        /*0018*/ 	.byte	0x04, 0x11
        /*001a*/ 	.short	(.L_5 - .L_4)
	.align		4
.L_4:
        /*001c*/ 	.word	index@(triton_per_fused_native_group_norm_10)
        /*0020*/ 	.word	0x00000000


	//----- nvinfo : EIATTR_MIN_STACK_SIZE
	.align		4
.L_5:
        /*0024*/ 	.byte	0x04, 0x12
        /*0026*/ 	.short	(.L_7 - .L_6)
	.align		4
.L_6:
        /*0028*/ 	.word	index@(triton_per_fused_native_group_norm_10)
        /*002c*/ 	.word	0x00000000
.L_7:


//--------------------- .nv.info.triton_per_fused_native_group_norm_10 --------------------------
	.section	.nv.info.triton_per_fused_native_group_norm_10,"",@"SHT_CUDA_INFO"
	.sectionflags	@""
	.align	4


	//----- nvinfo : EIATTR_CUDA_API_VERSION
	.align		4
        /*0000*/ 	.byte	0x04, 0x37
        /*0002*/ 	.short	(.L_9 - .L_8)
.L_8:
        /*0004*/ 	.word	0x0000007c


	//----- nvinfo : EIATTR_KPARAM_INFO
	.align		4
.L_9:
        /*0008*/ 	.byte	0x04, 0x17
        /*000a*/ 	.short	(.L_11 - .L_10)
.L_10:
        /*000c*/ 	.word	0x00000000
        /*0010*/ 	.short	0x0005
        /*0012*/ 	.short	0x0024
        /*0014*/ 	.byte	0x00, 0xf0, 0x11, 0x00


	//----- nvinfo : EIATTR_KPARAM_INFO
	.align		4
.L_11:
        /*0018*/ 	.byte	0x04, 0x17
        /*001a*/ 	.short	(.L_13 - .L_12)
.L_12:
        /*001c*/ 	.word	0x00000000
        /*0020*/ 	.short	0x0004
        /*0022*/ 	.short	0x0020
        /*0024*/ 	.byte	0x00, 0xf0, 0x11, 0x00


	//----- nvinfo : EIATTR_KPARAM_INFO
	.align		4
.L_13:
        /*0028*/ 	.byte	0x04, 0x17
        /*002a*/ 	.short	(.L_15 - .L_14)
.L_14:
        /*002c*/ 	.word	0x00000000
        /*0030*/ 	.short	0x0003
        /*0032*/ 	.short	0x0018
        /*0034*/ 	.byte	0x00, 0xf4, 0x21, 0x00


	//----- nvinfo : EIATTR_KPARAM_INFO
	.align		4
.L_15:
        /*0038*/ 	.byte	0x04, 0x17
        /*003a*/ 	.short	(.L_17 - .L_16)
.L_16:
        /*003c*/ 	.word	0x00000000
        /*0040*/ 	.short	0x0002
        /*0042*/ 	.short	0x0010
        /*0044*/ 	.byte	0x00, 0xf4, 0x21, 0x00


	//----- nvinfo : EIATTR_KPARAM_INFO
	.align		4
.L_17:
        /*0048*/ 	.byte	0x04, 0x17
        /*004a*/ 	.short	(.L_19 - .L_18)
.L_18:
        /*004c*/ 	.word	0x00000000
        /*0050*/ 	.short	0x0001
        /*0052*/ 	.short	0x0008
        /*0054*/ 	.byte	0x00, 0xf4, 0x21, 0x00


	//----- nvinfo : EIATTR_KPARAM_INFO
	.align		4
.L_19:
        /*0058*/ 	.byte	0x04, 0x17
        /*005a*/ 	.short	(.L_21 - .L_20)
.L_20:
        /*005c*/ 	.word	0x00000000
        /*0060*/ 	.short	0x0000
        /*0062*/ 	.short	0x0000
        /*0064*/ 	.byte	0x00, 0xf4, 0x21, 0x00


	//----- nvinfo : EIATTR_SPARSE_MMA_MASK
	.align		4
.L_21:
        /*0068*/ 	.byte	0x03, 0x50
        /*006a*/ 	.short	0x0000


	//----- nvinfo : EIATTR_MAXREG_COUNT
	.align		4
        /*006c*/ 	.byte	0x03, 0x1b
        /*006e*/ 	.short	0x00ff


	//----- nvinfo : EIATTR_COOP_GROUP_MASK_REGIDS
	.align		4
        /*0070*/ 	.byte	0x04, 0x29
        /*0072*/ 	.short	(.L_23 - .L_22)


	//   ....[0]....
.L_22:
        /*0074*/ 	.word	0xffffffff


	//   ....[1]....
        /*0078*/ 	.word	0xffffffff


	//   ....[2]....
        /*007c*/ 	.word	0xffffffff


	//   ....[3]....
        /*0080*/ 	.word	0xffffffff


	//   ....[4]....
        /*0084*/ 	.word	0xffffffff


	//   ....[5]....
        /*0088*/ 	.word	0xffffffff


	//----- nvinfo : EIATTR_COOP_GROUP_INSTR_OFFSETS
	.align		4
.L_23:
        /*008c*/ 	.byte	0x04, 0x28
        /*008e*/ 	.short	(.L_25 - .L_24)


	//   ....[0]....
.L_24:
        /*0090*/ 	.word	0x00000b80


	//   ....[1]....
        /*0094*/ 	.word	0x00000ba0


	//   ....[2]....
        /*0098*/ 	.word	0x00000bd0


	//   ....[3]....
        /*009c*/ 	.word	0x00000ea0


	//   ....[4]....
        /*00a0*/ 	.word	0x00000ec0


	//   ....[5]....
        /*00a4*/ 	.word	0x00000ee0


	//----- nvinfo : EIATTR_EXIT_INSTR_OFFSETS
	.align		4
.L_25:
        /*00a8*/ 	.byte	0x04, 0x1c
        /*00aa*/ 	.short	(.L_27 - .L_26)


	//   ....[0]....
.L_26:
        /*00ac*/ 	.word	0x00000fa0


	//   ....[1]....
        /*00b0*/ 	.word	0x00000fd0


	//----- nvinfo : EIATTR_REQNTID
	.align		4
.L_27:
        /*00b4*/ 	.byte	0x04, 0x10
        /*00b6*/ 	.short	(.L_29 - .L_28)
.L_28:
        /*00b8*/ 	.word	0x00000100
        /*00bc*/ 	.word	0x00000001
        /*00c0*/ 	.word	0x00000001


	//----- nvinfo : EIATTR_CBANK_PARAM_SIZE
	.align		4
.L_29:
        /*00c4*/ 	.byte	0x03, 0x19
        /*00c6*/ 	.short	0x0028


	//----- nvinfo : EIATTR_PARAM_CBANK
	.align		4
        /*00c8*/ 	.byte	0x04, 0x0a
        /*00ca*/ 	.short	(.L_31 - .L_30)
	.align		4
.L_30:
        /*00cc*/ 	.word	index@(.nv.constant0.triton_per_fused_native_group_norm_10)
        /*00d0*/ 	.short	0x0210
        /*00d2*/ 	.short	0x0028


	//----- nvinfo : EIATTR_SW_WAR
	.align		4
.L_31:
        /*00d4*/ 	.byte	0x04, 0x36
        /*00d6*/ 	.short	(.L_33 - .L_32)
.L_32:
        /*00d8*/ 	.word	0x00000008
.L_33:


//--------------------- .nv.callgraph             --------------------------
	.section	.nv.callgraph,"",@"SHT_CUDA_CALLGRAPH"
	.align	4
	.sectionentsize	8
	.align		4
        /*0000*/ 	.word	0x00000000
	.align		4
        /*0004*/ 	.word	0xffffffff
	.align		4
        /*0008*/ 	.word	0x00000000
	.align		4
        /*000c*/ 	.word	0xfffffffe
	.align		4
        /*0010*/ 	.word	0x00000000
	.align		4
        /*0014*/ 	.word	0xfffffffd
	.align		4
        /*0018*/ 	.word	0x00000000
	.align		4
        /*001c*/ 	.word	0xfffffffc


//--------------------- .text.triton_per_fused_native_group_norm_10 --------------------------
	.section	.text.triton_per_fused_native_group_norm_10,"ax",@progbits
	.sectionflags	@"SHF_BARRIERS=1"
	.align	128
        .global         triton_per_fused_native_group_norm_10
        .type           triton_per_fused_native_group_norm_10,@function
        .size           triton_per_fused_native_group_norm_10,(.L_x_1 - triton_per_fused_native_group_norm_10)
        .other          triton_per_fused_native_group_norm_10,@"STO_CUDA_ENTRY STV_DEFAULT"
triton_per_fused_native_group_norm_10:
.text.triton_per_fused_native_group_norm_10:
[----:B------:R-:W0:Y:S01]  /*0000*/  LDC R1, c[0x0][0x28] ;  /* 0x00000a00ff017b82 */ /* 0x000e220000000800 */
[----:B------:R-:W1:Y:S01]  /*0010*/  S2R R8, SR_TID.X ;  /* 0x0000000000087919 */ /* 0x000e620000002100 */
[----:B------:R-:W-:Y:S01]  /*0020*/  ULDC.64 UR6, c[0x0][0x208] ;  /* 0x0000820000067ab9 */ /* 0x000fe20000000a00 */
[----:B------:R-:W2:Y:S01]  /*0030*/  S2R R7, SR_CTAID.X ;  /* 0x0000000000077919 */ /* 0x000ea20000002500 */
[----:B-1----:R-:W-:Y:S02]  /*0040*/  LOP3.LUT R0, R8, 0x1f, RZ, 0xc0, !PT ;  /* 0x0000001f08007812 */ /* 0x002fe400078ec0ff */
[----:B------:R-:W-:-:S03]  /*0050*/  SHF.R.U32.HI R8, RZ, 0x5, R8 ;  /* 0x00000005ff087819 */ /* 0x000fc60000011608 */
[----:B--2---:R-:W-:Y:S01]  /*0060*/  IMAD R0, R7, 0x20, R0 ;  /* 0x0000002007007824 */ /* 0x004fe200078e0200 */
[----:B------:R-:W-:-:S04]  /*0070*/  SHF.R.S32.HI R7, RZ, 0x1a, R7 ;  /* 0x0000001aff077819 */ /* 0x000fc80000011407 */
[----:B------:R-:W-:Y:S02]  /*0080*/  SHF.R.S32.HI R5, RZ, 0x1f, R0 ;  /* 0x0000001fff057819 */ /* 0x000fe40000011400 */
[----:B------:R-:W-:Y:S02]  /*0090*/  SGXT R7, R7, 0x1 ;  /* 0x000000010707781a */ /* 0x000fe40000000200 */
[-C--:B------:R-:W-:Y:S02]  /*00a0*/  LEA.HI R4, R5, R0.reuse, RZ, 0x5 ;  /* 0x0000000005047211 */ /* 0x080fe400078f28ff */
[----:B------:R-:W-:Y:S02]  /*00b0*/  LEA.HI R7, R7, R0, RZ, 0xb ;  /* 0x0000000007077211 */ /* 0x000fe400078f58ff */
[----:B------:R-:W-:-:S04]  /*00c0*/  SHF.R.S32.HI R5, RZ, 0x5, R4 ;  /* 0x00000005ff057819 */ /* 0x000fc80000011404 */
[----:B------:R-:W-:-:S04]  /*00d0*/  LEA.HI R6, R5, R5, RZ, 0x6 ;  /* 0x0000000505067211 */ /* 0x000fc800078f30ff */
[----:B------:R-:W-:-:S05]  /*00e0*/  LOP3.LUT R6, R6, 0x1ffffc0, RZ, 0xc0, !PT ;  /* 0x01ffffc006067812 */ /* 0x000fca00078ec0ff */
[----:B------:R-:W-:Y:S01]  /*00f0*/  IMAD.IADD R6, R5, 0x1, -R6 ;  /* 0x0000000105067824 */ /* 0x000fe200078e0a06 */
[----:B------:R-:W-:-:S04]  /*0100*/  SGXT.U32 R5, R8, 0x3 ;  /* 0x000000030805781a */ /* 0x000fc80000000000 */
[----:B------:R-:W-:Y:S02]  /*0110*/  SHF.L.U32 R8, R6, 0x7, RZ ;  /* 0x0000000706087819 */ /* 0x000fe400000006ff */
[----:B------:R-:W-:Y:S01]  /*0120*/  SHF.R.S32.HI R9, RZ, 0x18, R6 ;  /* 0x00000018ff097819 */ /* 0x000fe20000011406 */
[----:B------:R-:W-:Y:S01]  /*0130*/  IMAD.SHL.U32 R6, R7, 0x80, RZ ;  /* 0x0000008007067824 */ /* 0x000fe200078e00ff */
[----:B------:R-:W-:Y:S02]  /*0140*/  LOP3.LUT R7, R4, 0x1fffffe0, RZ, 0xc0, !PT ;  /* 0x1fffffe004077812 */ /* 0x000fe400078ec0ff */
[----:B------:R-:W-:Y:S02]  /*0150*/  LOP3.LUT R5, R8, R5, RZ, 0xfc, !PT ;  /* 0x0000000508057212 */ /* 0x000fe400078efcff */
[----:B------:R-:W-:Y:S02]  /*0160*/  SGXT R4, R9, 0x1 ;  /* 0x000000010904781a */ /* 0x000fe40000000200 */
[----:B------:R-:W-:Y:S01]  /*0170*/  LOP3.LUT R9, R6, 0xfffc0000, RZ, 0xc0, !PT ;  /* 0xfffc000006097812 */ /* 0x000fe200078ec0ff */
[----:B------:R-:W-:Y:S01]  /*0180*/  IMAD.IADD R6, R0, 0x1, -R7 ;  /* 0x0000000100067824 */ /* 0x000fe200078e0a07 */
[----:B------:R-:W-:-:S02]  /*0190*/  LEA.HI R7, R4, R5, RZ, 0xa ;  /* 0x0000000504077211 */ /* 0x000fc400078f50ff */
[----:B------:R-:W-:Y:S02]  /*01a0*/  LOP3.LUT R27, R5, 0x8, RZ, 0xfc, !PT ;  /* 0x00000008051b7812 */ /* 0x000fe400078efcff */
[----:B------:R-:W-:Y:S02]  /*01b0*/  LEA R6, R6, R9, 0x3 ;  /* 0x0000000906067211 */ /* 0x000fe400078e18ff */
[C---:B------:R-:W-:Y:S02]  /*01c0*/  LOP3.LUT R8, R7.reuse, 0xfffc00, RZ, 0xc0, !PT ;  /* 0x00fffc0007087812 */ /* 0x040fe400078ec0ff */
[----:B------:R-:W-:Y:S02]  /*01d0*/  LEA.HI.SX32 R11, R7, R6, 0x16 ;  /* 0x00000006070b7211 */ /* 0x000fe400078fb2ff */
[----:B------:R-:W-:Y:S01]  /*01e0*/  LEA.HI R17, R4, R27, RZ, 0xa ;  /* 0x0000001b04117211 */ /* 0x000fe200078f50ff */
[C---:B------:R-:W-:Y:S01]  /*01f0*/  IMAD.IADD R8, R5.reuse, 0x1, -R8 ;  /* 0x0000000105087824 */ /* 0x040fe200078e0a08 */
[----:B------:R-:W-:-:S02]  /*0200*/  LOP3.LUT R29, R5, 0x20, RZ, 0xfc, !PT ;  /* 0x00000020051d7812 */ /* 0x000fc400078efcff */
[----:B------:R-:W-:Y:S01]  /*0210*/  LOP3.LUT R9, R5, 0x18, RZ, 0xfc, !PT ;  /* 0x0000001805097812 */ /* 0x000fe200078efcff */
[----:B------:R-:W-:Y:S01]  /*0220*/  IMAD R11, R8, 0x100, R11 ;  /* 0x00000100080b7824 */ /* 0x000fe200078e020b */
[----:B------:R-:W-:Y:S02]  /*0230*/  LOP3.LUT R8, R17, 0xfffc00, RZ, 0xc0, !PT ;  /* 0x00fffc0011087812 */ /* 0x000fe400078ec0ff */
[C---:B------:R-:W-:Y:S02]  /*0240*/  LEA.HI R7, R4.reuse, R29, RZ, 0xa ;  /* 0x0000001d04077211 */ /* 0x040fe400078f50ff */
[----:B------:R-:W-:Y:S02]  /*0250*/  IADD3 R27, R27, -R8, RZ ;  /* 0x800000081b1b7210 */ /* 0x000fe40007ffe0ff */
[----:B------:R-:W-:Y:S02]  /*0260*/  LEA.HI R19, R4, R9, RZ, 0xa ;  /* 0x0000000904137211 */ /* 0x000fe400078f50ff */
[----:B------:R-:W-:-:S02]  /*0270*/  LOP3.LUT R8, R7, 0xfffc00, RZ, 0xc0, !PT ;  /* 0x00fffc0007087812 */ /* 0x000fc400078ec0ff */
[C---:B------:R-:W-:Y:S02]  /*0280*/  LOP3.LUT R25, R5.reuse, 0x30, RZ, 0xfc, !PT ;  /* 0x0000003005197812 */ /* 0x040fe400078efcff */
[----:B------:R-:W-:Y:S02]  /*0290*/  LOP3.LUT R23, R5, 0x10, RZ, 0xfc, !PT ;  /* 0x0000001005177812 */ /* 0x000fe400078efcff */
[----:B------:R-:W-:Y:S02]  /*02a0*/  LOP3.LUT R18, R19, 0xfffc00, RZ, 0xc0, !PT ;  /* 0x00fffc0013127812 */ /* 0x000fe400078ec0ff */
[----:B------:R-:W-:Y:S02]  /*02b0*/  IADD3 R29, R29, -R8, RZ ;  /* 0x800000081d1d7210 */ /* 0x000fe40007ffe0ff */
[C---:B------:R-:W-:Y:S01]  /*02c0*/  LEA.HI R8, R4.reuse, R25, RZ, 0xa ;  /* 0x0000001904087211 */ /* 0x040fe200078f50ff */
[----:B------:R-:W-:Y:S01]  /*02d0*/  IMAD.IADD R18, R9, 0x1, -R18 ;  /* 0x0000000109127824 */ /* 0x000fe200078e0a12 */
[----:B------:R-:W-:-:S02]  /*02e0*/  LEA.HI R21, R4, R23, RZ, 0xa ;  /* 0x0000001704157211 */ /* 0x000fc400078f50ff */
[C---:B------:R-:W-:Y:S02]  /*02f0*/  LOP3.LUT R15, R5.reuse, 0x28, RZ, 0xfc, !PT ;  /* 0x00000028050f7812 */ /* 0x040fe400078efcff */
[----:B------:R-:W-:Y:S02]  /*0300*/  LOP3.LUT R12, R5, 0x40, RZ, 0xfc, !PT ;  /* 0x00000040050c7812 */ /* 0x000fe400078efcff */
[----:B------:R-:W-:Y:S02]  /*0310*/  LOP3.LUT R20, R8, 0xfffc00, RZ, 0xc0, !PT ;  /* 0x00fffc0008147812 */ /* 0x000fe400078ec0ff */
[----:B------:R-:W-:Y:S02]  /*0320*/  LOP3.LUT R10, R21, 0xfffc00, RZ, 0xc0, !PT ;  /* 0x00fffc00150a7812 */ /* 0x000fe400078ec0ff */
[C---:B------:R-:W-:Y:S01]  /*0330*/  LEA.HI R9, R4.reuse, R15, RZ, 0xa ;  /* 0x0000000f04097211 */ /* 0x040fe200078f50ff */
[----:B------:R-:W-:Y:S01]  /*0340*/  IMAD.IADD R25, R25, 0x1, -R20 ;  /* 0x0000000119197824 */ /* 0x000fe200078e0a14 */
[----:B------:R-:W-:Y:S01]  /*0350*/  LEA.HI R13, R4, R12, RZ, 0xa ;  /* 0x0000000c040d7211 */ /* 0x000fe200078f50ff */
[----:B------:R-:W-:Y:S01]  /*0360*/  IMAD.IADD R23, R23, 0x1, -R10 ;  /* 0x0000000117177824 */ /* 0x000fe200078e0a0a */
[----:B------:R-:W-:-:S02]  /*0370*/  LOP3.LUT R16, R5, 0x38, RZ, 0xfc, !PT ;  /* 0x0000003805107812 */ /* 0x000fc400078efcff */
[----:B------:R-:W-:Y:S02]  /*0380*/  LOP3.LUT R14, R9, 0xfffc00, RZ, 0xc0, !PT ;  /* 0x00fffc00090e7812 */ /* 0x000fe400078ec0ff */
[----:B------:R-:W-:Y:S02]  /*0390*/  LOP3.LUT R20, R13, 0xfffc00, RZ, 0xc0, !PT ;  /* 0x00fffc000d147812 */ /* 0x000fe400078ec0ff */
[----:B------:R-:W-:Y:S01]  /*03a0*/  LEA.HI R10, R4, R16, RZ, 0xa ;  /* 0x00000010040a7211 */ /* 0x000fe200078f50ff */
[----:B------:R-:W-:Y:S01]  /*03b0*/  IMAD.IADD R15, R15, 0x1, -R14 ;  /* 0x000000010f0f7824 */ /* 0x000fe200078e0a0e */
[-C--:B------:R-:W-:Y:S01]  /*03c0*/  LEA.HI.SX32 R22, R17, R6.reuse, 0x16 ;  /* 0x0000000611167211 */ /* 0x080fe200078fb2ff */
[----:B------:R-:W-:Y:S01]  /*03d0*/  IMAD.IADD R17, R12, 0x1, -R20 ;  /* 0x000000010c117824 */ /* 0x000fe200078e0a14 */
[----:B------:R-:W-:Y:S02]  /*03e0*/  LOP3.LUT R14, R10, 0xfffc00, RZ, 0xc0, !PT ;  /* 0x00fffc000a0e7812 */ /* 0x000fe400078ec0ff */
[----:B------:R-:W-:Y:S01]  /*03f0*/  LEA.HI.SX32 R12, R21, R6, 0x16 ;  /* 0x00000006150c7211 */ /* 0x000fe200078fb2ff */
[----:B------:R-:W-:Y:S01]  /*0400*/  IMAD R27, R27, 0x100, R22 ;  /* 0x000001001b1b7824 */ /* 0x000fe200078e0216 */
[----:B------:R-:W-:-:S02]  /*0410*/  LOP3.LUT R21, R5, 0x48, RZ, 0xfc, !PT ;  /* 0x0000004805157812 */ /* 0x000fc400078efcff */
[----:B------:R-:W-:Y:S02]  /*0420*/  IADD3 R16, R16, -R14, RZ ;  /* 0x8000000e10107210 */ /* 0x000fe40007ffe0ff */
[----:B------:R-:W-:Y:S02]  /*0430*/  LEA.HI.SX32 R14, R7, R6, 0x16 ;  /* 0x00000006070e7211 */ /* 0x000fe400078fb2ff */
[----:B------:R-:W-:Y:S02]  /*0440*/  LEA R23, R23, R12, 0x8 ;  /* 0x0000000c17177211 */ /* 0x000fe400078e40ff */
[----:B------:R-:W-:Y:S01]  /*0450*/  LEA.HI R7, R4, R21, RZ, 0xa ;  /* 0x0000001504077211 */ /* 0x000fe200078f50ff */
[----:B------:R-:W-:Y:S01]  /*0460*/  IMAD R29, R29, 0x100, R14 ;  /* 0x000001001d1d7824 */ /* 0x000fe200078e020e */
[----:B------:R-:W-:Y:S02]  /*0470*/  LOP3.LUT R12, R5, 0x50, RZ, 0xfc, !PT ;  /* 0x00000050050c7812 */ /* 0x000fe400078efcff */
[----:B------:R-:W-:-:S02]  /*0480*/  LEA.HI.SX32 R19, R19, R6, 0x16 ;  /* 0x0000000613137211 */ /* 0x000fc400078fb2ff */
[----:B------:R-:W-:Y:S02]  /*0490*/  LOP3.LUT R22, R7, 0xfffc00, RZ, 0xc0, !PT ;  /* 0x00fffc0007167812 */ /* 0x000fe400078ec0ff */
[----:B------:R-:W-:Y:S01]  /*04a0*/  LEA.HI R14, R4, R12, RZ, 0xa ;  /* 0x0000000c040e7211 */ /* 0x000fe200078f50ff */
[----:B------:R-:W-:Y:S01]  /*04b0*/  IMAD R18, R18, 0x100, R19 ;  /* 0x0000010012127824 */ /* 0x000fe200078e0213 */
[----:B------:R-:W-:Y:S02]  /*04c0*/  LOP3.LUT R20, R5, 0x58, RZ, 0xfc, !PT ;  /* 0x0000005805147812 */ /* 0x000fe400078efcff */
[----:B------:R-:W-:Y:S02]  /*04d0*/  IADD3 R19, R21, -R22, RZ ;  /* 0x8000001615137210 */ /* 0x000fe40007ffe0ff */
[----:B------:R-:W-:Y:S02]  /*04e0*/  LOP3.LUT R21, R14, 0xfffc00, RZ, 0xc0, !PT ;  /* 0x00fffc000e157812 */ /* 0x000fe400078ec0ff */
[----:B------:R-:W-:-:S02]  /*04f0*/  LEA.HI.SX32 R24, R9, R6, 0x16 ;  /* 0x0000000609187211 */ /* 0x000fc400078fb2ff */
[----:B------:R-:W-:Y:S01]  /*0500*/  LEA.HI R9, R4, R20, RZ, 0xa ;  /* 0x0000001404097211 */ /* 0x000fe200078f50ff */
[----:B------:R-:W-:Y:S01]  /*0510*/  IMAD.IADD R21, R12, 0x1, -R21 ;  /* 0x000000010c157824 */ /* 0x000fe200078e0a15 */
[-C--:B------:R-:W-:Y:S01]  /*0520*/  LEA.HI.SX32 R10, R10, R6.reuse, 0x16 ;  /* 0x000000060a0a7211 */ /* 0x080fe200078fb2ff */
[----:B------:R-:W-:Y:S01]  /*0530*/  IMAD R15, R15, 0x100, R24 ;  /* 0x000001000f0f7824 */ /* 0x000fe200078e0218 */
[----:B------:R-:W-:Y:S02]  /*0540*/  LOP3.LUT R12, R9, 0xfffc00, RZ, 0xc0, !PT ;  /* 0x00fffc00090c7812 */ /* 0x000fe400078ec0ff */
[-C--:B------:R-:W-:Y:S01]  /*0550*/  LEA.HI.SX32 R22, R8, R6.reuse, 0x16 ;  /* 0x0000000608167211 */ /* 0x080fe200078fb2ff */
[----:B------:R-:W-:Y:S01]  /*0560*/  IMAD R16, R16, 0x100, R10 ;  /* 0x0000010010107824 */ /* 0x000fe200078e020a */
[----:B------:R-:W-:Y:S02]  /*0570*/  IADD3 R8, R20, -R12, RZ ;  /* 0x8000000c14087210 */ /* 0x000fe40007ffe0ff */
[-C--:B------:R-:W-:Y:S01]  /*0580*/  LEA.HI.SX32 R10, R13, R6.reuse, 0x16 ;  /* 0x000000060d0a7211 */ /* 0x080fe200078fb2ff */
[----:B------:R-:W-:Y:S01]  /*0590*/  IMAD R25, R25, 0x100, R22 ;  /* 0x0000010019197824 */ /* 0x000fe200078e0216 */
[----:B------:R-:W1:Y:S01]  /*05a0*/  LDC.64 R12, c[0x0][0x210] ;  /* 0x00008400ff0c7b82 */ /* 0x000e620000000a00 */
[----:B------:R-:W-:-:S02]  /*05b0*/  LEA.HI.SX32 R14, R14, R6, 0x16 ;  /* 0x000000060e0e7211 */ /* 0x000fc400078fb2ff */
[----:B------:R-:W-:Y:S02]  /*05c0*/  LEA R17, R17, R10, 0x8 ;  /* 0x0000000a11117211 */ /* 0x000fe400078e40ff */
[----:B------:R-:W-:Y:S01]  /*05d0*/  LOP3.LUT R10, R5, 0x60, RZ, 0xfc, !PT ;  /* 0x00000060050a7812 */ /* 0x000fe200078efcff */
[----:B------:R-:W-:Y:S01]  /*05e0*/  IMAD R21, R21, 0x100, R14 ;  /* 0x0000010015157824 */ /* 0x000fe200078e020e */
[-C--:B------:R-:W-:Y:S02]  /*05f0*/  LEA.HI.SX32 R20, R7, R6.reuse, 0x16 ;  /* 0x0000000607147211 */ /* 0x080fe400078fb2ff */
[----:B------:R-:W-:Y:S02]  /*0600*/  LEA.HI.SX32 R7, R9, R6, 0x16 ;  /* 0x0000000609077211 */ /* 0x000fe400078fb2ff */
[----:B------:R-:W-:Y:S01]  /*0610*/  LEA.HI R14, R4, R10, RZ, 0xa ;  /* 0x0000000a040e7211 */ /* 0x000fe200078f50ff */
[----:B------:R-:W-:Y:S01]  /*0620*/  IMAD R19, R19, 0x100, R20 ;  /* 0x0000010013137824 */ /* 0x000fe200078e0214 */
[----:B------:R-:W-:-:S02]  /*0630*/  LOP3.LUT R9, R5, 0x68, RZ, 0xfc, !PT ;  /* 0x0000006805097812 */ /* 0x000fc400078efcff */
[----:B------:R-:W-:Y:S02]  /*0640*/  LEA R7, R8, R7, 0x8 ;  /* 0x0000000708077211 */ /* 0x000fe400078e40ff */
[----:B------:R-:W-:Y:S02]  /*0650*/  LOP3.LUT R8, R14, 0xfffc00, RZ, 0xc0, !PT ;  /* 0x00fffc000e087812 */ /* 0x000fe400078ec0ff */
[----:B------:R-:W-:Y:S02]  /*0660*/  LEA.HI R20, R4, R9, RZ, 0xa ;  /* 0x0000000904147211 */ /* 0x000fe400078f50ff */
[-C--:B------:R-:W-:Y:S01]  /*0670*/  LEA.HI.SX32 R14, R14, R6.reuse, 0x16 ;  /* 0x000000060e0e7211 */ /* 0x080fe200078fb2ff */
[----:B------:R-:W-:Y:S01]  /*0680*/  IMAD.IADD R8, R10, 0x1, -R8 ;  /* 0x000000010a087824 */ /* 0x000fe200078e0a08 */
[C---:B------:R-:W-:Y:S01]  /*0690*/  LOP3.LUT R10, R20.reuse, 0xfffc00, RZ, 0xc0, !PT ;  /* 0x00fffc00140a7812 */ /* 0x040fe200078ec0ff */
[----:B-1----:R-:W-:Y:S01]  /*06a0*/  IMAD.WIDE R22, R23, 0x4, R12 ;  /* 0x0000000417167825 */ /* 0x002fe200078e020c */
[----:B------:R-:W-:-:S02]  /*06b0*/  LEA.HI.SX32 R20, R20, R6, 0x16 ;  /* 0x0000000614147211 */ /* 0x000fc400078fb2ff */
[----:B------:R-:W-:Y:S01]  /*06c0*/  LEA R8, R8, R14, 0x8 ;  /* 0x0000000e08087211 */ /* 0x000fe200078e40ff */
[----:B------:R-:W-:Y:S02]  /*06d0*/  IMAD.IADD R9, R9, 0x1, -R10 ;  /* 0x0000000109097824 */ /* 0x000fe400078e0a0a */
[--C-:B------:R-:W-:Y:S01]  /*06e0*/  IMAD.WIDE R10, R11, 0x4, R12.reuse ;  /* 0x000000040b0a7825 */ /* 0x100fe200078e020c */
[----:B------:R-:W-:Y:S01]  /*06f0*/  LOP3.LUT R14, R5, 0x70, RZ, 0xfc, !PT ;  /* 0x00000070050e7812 */ /* 0x000fe200078efcff */
[----:B------:R1:W2:Y:S02]  /*0700*/  LDG.E.EL R22, desc[UR6][R22.64] ;  /* 0x0000000616167981 */ /* 0x0002a4000c2e1900 */
[--C-:B------:R-:W-:Y:S02]  /*0710*/  IMAD.WIDE R26, R27, 0x4, R12.reuse ;  /* 0x000000041b1a7825 */ /* 0x100fe400078e020c */
[----:B------:R-:W3:Y:S02]  /*0720*/  LDG.E.EL R10, desc[UR6][R10.64] ;  /* 0x000000060a0a7981 */ /* 0x000ee4000c2e1900 */
[----:B------:R-:W-:Y:S01]  /*0730*/  IMAD.WIDE R28, R29, 0x4, R12 ;  /* 0x000000041d1c7825 */ /* 0x000fe200078e020c */
[----:B-1----:R-:W-:-:S03]  /*0740*/  LEA.HI R23, R4, R14, RZ, 0xa ;  /* 0x0000000e04177211 */ /* 0x002fc600078f50ff */
[----:B------:R-:W-:Y:S02]  /*0750*/  IMAD.WIDE R24, R25, 0x4, R12 ;  /* 0x0000000419187825 */ /* 0x000fe400078e020c */
[----:B------:R-:W4:Y:S02]  /*0760*/  LDG.E.EL R28, desc[UR6][R28.64] ;  /* 0x000000061c1c7981 */ /* 0x000f24000c2e1900 */
[----:B------:R-:W-:Y:S02]  /*0770*/  IMAD R9, R9, 0x100, R20 ;  /* 0x0000010009097824 */ /* 0x000fe400078e0214 */
[----:B------:R1:W3:Y:S04]  /*0780*/  LDG.E.EL R11, desc[UR6][R26.64] ;  /* 0x000000061a0b7981 */ /* 0x0002e8000c2e1900 */
[----:B------:R-:W5:Y:S01]  /*0790*/  LDG.E.EL R24, desc[UR6][R24.64] ;  /* 0x0000000618187981 */ /* 0x000f62000c2e1900 */
[----:B-1----:R-:W-:Y:S01]  /*07a0*/  IMAD.WIDE R26, R18, 0x4, R12 ;  /* 0x00000004121a7825 */ /* 0x002fe200078e020c */
[----:B------:R-:W-:-:S05]  /*07b0*/  LOP3.LUT R18, R23, 0xfffc00, RZ, 0xc0, !PT ;  /* 0x00fffc0017127812 */ /* 0x000fca00078ec0ff */
[----:B------:R1:W4:Y:S02]  /*07c0*/  LDG.E.EL R26, desc[UR6][R26.64] ;  /* 0x000000061a1a7981 */ /* 0x000324000c2e1900 */
[----:B-1----:R-:W-:Y:S02]  /*07d0*/  IMAD.IADD R27, R14, 0x1, -R18 ;  /* 0x000000010e1b7824 */ /* 0x002fe400078e0a12 */
[----:B------:R-:W-:-:S05]  /*07e0*/  IMAD.WIDE R14, R15, 0x4, R12 ;  /* 0x000000040f0e7825 */ /* 0x000fca00078e020c */
[----:B------:R1:W5:Y:S01]  /*07f0*/  LDG.E.EL R29, desc[UR6][R14.64] ;  /* 0x000000060e1d7981 */ /* 0x000362000c2e1900 */
[----:B------:R-:W-:-:S04]  /*0800*/  IMAD.WIDE R18, R19, 0x4, R12 ;  /* 0x0000000413127825 */ /* 0x000fc800078e020c */
[--C-:B------:R-:W-:Y:S02]  /*0810*/  IMAD.WIDE R20, R21, 0x4, R12.reuse ;  /* 0x0000000415147825 */ /* 0x100fe400078e020c */
[----:B------:R-:W5:Y:S02]  /*0820*/  LDG.E.EL R18, desc[UR6][R18.64] ;  /* 0x0000000612127981 */ /* 0x000f64000c2e1900 */
[--C-:B-1----:R-:W-:Y:S02]  /*0830*/  IMAD.WIDE R14, R16, 0x4, R12.reuse ;  /* 0x00000004100e7825 */ /* 0x102fe400078e020c */
[----:B------:R-:W5:Y:S02]  /*0840*/  LDG.E.EL R20, desc[UR6][R20.64] ;  /* 0x0000000614147981 */ /* 0x000f64000c2e1900 */
[----:B------:R-:W-:Y:S02]  /*0850*/  IMAD.WIDE R16, R17, 0x4, R12 ;  /* 0x0000000411107825 */ /* 0x000fe400078e020c */
[----:B------:R-:W5:Y:S04]  /*0860*/  LDG.E.EL R14, desc[UR6][R14.64] ;  /* 0x000000060e0e7981 */ /* 0x000f68000c2e1900 */
[----:B------:R1:W5:Y:S01]  /*0870*/  LDG.E.EL R16, desc[UR6][R16.64] ;  /* 0x0000000610107981 */ /* 0x000362000c2e1900 */
[----:B0-----:R-:W-:-:S02]  /*0880*/  LEA.HI.SX32 R25, R23, R6, 0x16 ;  /* 0x0000000617197211 */ /* 0x001fc400078fb2ff */
[----:B-1----:R-:W-:-:S04]  /*0890*/  LOP3.LUT R17, R5, 0x78, RZ, 0xfc, !PT ;  /* 0x0000007805117812 */ /* 0x002fc800078efcff */
[----:B------:R-:W-:Y:S01]  /*08a0*/  LEA.HI R15, R4, R17, RZ, 0xa ;  /* 0x00000011040f7211 */ /* 0x000fe200078f50ff */
[----:B------:R-:W-:-:S03]  /*08b0*/  IMAD.WIDE R4, R7, 0x4, R12 ;  /* 0x0000000407047825 */ /* 0x000fc600078e020c */
[C---:B------:R-:W-:Y:S01]  /*08c0*/  LEA.HI.SX32 R23, R15.reuse, R6, 0x16 ;  /* 0x000000060f177211 */ /* 0x040fe200078fb2ff */
[--C-:B------:R-:W-:Y:S01]  /*08d0*/  IMAD.WIDE R6, R8, 0x4, R12.reuse ;  /* 0x0000000408067825 */ /* 0x100fe200078e020c */
[----:B------:R-:W-:Y:S02]  /*08e0*/  LOP3.LUT R19, R15, 0xfffc00, RZ, 0xc0, !PT ;  /* 0x00fffc000f137812 */ /* 0x000fe400078ec0ff */
[----:B------:R0:W5:Y:S01]  /*08f0*/  LDG.E.EL R15, desc[UR6][R4.64] ;  /* 0x00000006040f7981 */ /* 0x000162000c2e1900 */
[----:B------:R-:W-:Y:S01]  /*0900*/  IMAD.WIDE R8, R9, 0x4, R12 ;  /* 0x0000000409087825 */ /* 0x000fe200078e020c */
[----:B------:R-:W-:Y:S02]  /*0910*/  IADD3 R17, R17, -R19, RZ ;  /* 0x8000001311117210 */ /* 0x000fe40007ffe0ff */
[----:B------:R-:W5:Y:S01]  /*0920*/  LDG.E.EL R6, desc[UR6][R6.64] ;  /* 0x0000000606067981 */ /* 0x000f62000c2e1900 */
[----:B------:R-:W-:Y:S02]  /*0930*/  IMAD R25, R27, 0x100, R25 ;  /* 0x000001001b197824 */ /* 0x000fe400078e0219 */
[----:B------:R-:W-:Y:S01]  /*0940*/  IMAD R17, R17, 0x100, R23 ;  /* 0x0000010011117824 */ /* 0x000fe200078e0217 */
[----:B------:R-:W5:Y:S01]  /*0950*/  LDG.E.EL R8, desc[UR6][R8.64] ;  /* 0x0000000608087981 */ /* 0x000f62000c2e1900 */
[----:B0-----:R-:W-:-:S04]  /*0960*/  IMAD.WIDE R4, R25, 0x4, R12 ;  /* 0x0000000419047825 */ /* 0x001fc800078e020c */
[----:B------:R-:W-:Y:S02]  /*0970*/  IMAD.WIDE R12, R17, 0x4, R12 ;  /* 0x00000004110c7825 */ /* 0x000fe400078e020c */
[----:B------:R0:W5:Y:S04]  /*0980*/  LDG.E.EL R17, desc[UR6][R4.64] ;  /* 0x0000000604117981 */ /* 0x000168000c2e1900 */
[----:B------:R-:W5:Y:S01]  /*0990*/  LDG.E.EL R12, desc[UR6][R12.64] ;  /* 0x000000060c0c7981 */ /* 0x000f62000c2e1900 */
[----:B------:R-:W1:Y:S01]  /*09a0*/  S2UR UR5, SR_CgaCtaId ;  /* 0x00000000000579c3 */ /* 0x000e620000008800 */
[----:B------:R-:W-:Y:S02]  /*09b0*/  UMOV UR4, 0x400 ;  /* 0x0000040000047882 */ /* 0x000fe40000000000 */
[----:B-1----:R-:W-:Y:S01]  /*09c0*/  UPRMT UR4, UR5, 0x654, UR4 ;  /* 0x0000065405047896 */ /* 0x002fe20008000004 */
[----:B---3--:R-:W-:-:S04]  /*09d0*/  FADD R19, R10, R11 ;  /* 0x0000000b0a137221 */ /* 0x008fc80000000000 */
[----:B--2---:R-:W-:-:S04]  /*09e0*/  FADD R19, R22, R19 ;  /* 0x0000001316137221 */ /* 0x004fc80000000000 */
[----:B----4-:R-:W-:Y:S02]  /*09f0*/  FADD R21, R26, R19 ;  /* 0x000000131a157221 */ /* 0x010fe40000000000 */
[----:B------:R-:W1:Y:S02]  /*0a00*/  S2R R19, SR_TID.X ;  /* 0x0000000000137919 */ /* 0x000e640000002100 */
[----:B------:R-:W-:-:S04]  /*0a10*/  FADD R21, R28, R21 ;  /* 0x000000151c157221 */ /* 0x000fc80000000000 */
[----:B-----5:R-:W-:-:S04]  /*0a20*/  FADD R21, R29, R21 ;  /* 0x000000151d157221 */ /* 0x020fc80000000000 */
[----:B------:R-:W-:-:S04]  /*0a30*/  FADD R21, R24, R21 ;  /* 0x0000001518157221 */ /* 0x000fc80000000000 */
[----:B------:R-:W-:-:S04]  /*0a40*/  FADD R21, R14, R21 ;  /* 0x000000150e157221 */ /* 0x000fc80000000000 */
[----:B------:R-:W-:-:S04]  /*0a50*/  FADD R21, R16, R21 ;  /* 0x0000001510157221 */ /* 0x000fc80000000000 */
[----:B------:R-:W-:-:S04]  /*0a60*/  FADD R21, R18, R21 ;  /* 0x0000001512157221 */ /* 0x000fc80000000000 */
[----:B0-----:R-:W-:Y:S01]  /*0a70*/  FADD R4, R20, R21 ;  /* 0x0000001514047221 */ /* 0x001fe20000000000 */
[----:B-1----:R-:W-:-:S03]  /*0a80*/  LOP3.LUT R7, R19, 0x1f, RZ, 0xc0, !PT ;  /* 0x0000001f13077812 */ /* 0x002fc600078ec0ff */
[----:B------:R-:W-:Y:S01]  /*0a90*/  FADD R5, R15, R4 ;  /* 0x000000040f057221 */ /* 0x000fe20000000000 */
[----:B------:R-:W-:-:S03]  /*0aa0*/  SHF.R.U32.HI R4, RZ, 0x5, R19 ;  /* 0x00000005ff047819 */ /* 0x000fc60000011613 */
[----:B------:R-:W-:Y:S01]  /*0ab0*/  FADD R5, R6, R5 ;  /* 0x0000000506057221 */ /* 0x000fe20000000000 */
[----:B------:R-:W-:-:S03]  /*0ac0*/  SGXT.U32 R4, R4, 0x3 ;  /* 0x000000030404781a */ /* 0x000fc60000000000 */
[----:B------:R-:W-:Y:S01]  /*0ad0*/  FADD R5, R8, R5 ;  /* 0x0000000508057221 */ /* 0x000fe20000000000 */
[----:B------:R-:W-:Y:S01]  /*0ae0*/  SHF.L.U32 R7, R7, 0x5, RZ ;  /* 0x0000000507077819 */ /* 0x000fe200000006ff */
[----:B------:R-:W-:Y:S02]  /*0af0*/  IMAD.SHL.U32 R9, R4, 0x4, RZ ;  /* 0x0000000404097824 */ /* 0x000fe400078e00ff */
[----:B------:R-:W-:-:S03]  /*0b00*/  FADD R5, R17, R5 ;  /* 0x0000000511057221 */ /* 0x000fc60000000000 */
[----:B------:R-:W-:Y:S01]  /*0b10*/  LOP3.LUT R9, R7, R9, RZ, 0xfc, !PT ;  /* 0x0000000907097212 */ /* 0x000fe200078efcff */
[----:B------:R-:W-:-:S05]  /*0b20*/  FADD R5, R12, R5 ;  /* 0x000000050c057221 */ /* 0x000fca0000000000 */
[----:B------:R-:W-:Y:S01]  /*0b30*/  STS [R9+UR4], R5 ;  /* 0x0000000509007988 */ /* 0x000fe20008000804 */
[----:B------:R-:W-:Y:S01]  /*0b40*/  BAR.SYNC.DEFER_BLOCKING 0x0 ;  /* 0x0000000000007b1d */ /* 0x000fe20000010000 */
[C---:B------:R-:W-:Y:S02]  /*0b50*/  ISETP.GE.AND P1, PT, R19.reuse, 0x100, PT ;  /* 0x000001001300780c */ /* 0x040fe40003f26270 */
[----:B------:R-:W-:-:S11]  /*0b60*/  LEA R13, R19, UR4, 0x2 ;  /* 0x00000004130d7c11 */ /* 0x000fd6000f8e10ff */
[----:B------:R-:W0:Y:S04]  /*0b70*/  @!P1 LDS R2, [R13] ;  /* 0x000000000d029984 */ /* 0x000e280000000800 */
[----:B0-----:R-:W0:Y:S02]  /*0b80*/  SHFL.BFLY PT, R21, R2, 0x4, 0x1f ;  /* 0x0c801f0002157f89 */ /* 0x001e2400000e0000 */
[----:B0-----:R-:W-:-:S05]  /*0b90*/  FADD R21, R2, R21 ;  /* 0x0000001502157221 */ /* 0x001fca0000000000 */
[----:B------:R-:W0:Y:S01]  /*0ba0*/  SHFL.BFLY PT, R23, R21, 0x2, 0x1f ;  /* 0x0c401f0015177f89 */ /* 0x000e2200000e0000 */
[----:B------:R-:W-:Y:S01]  /*0bb0*/  LOP3.LUT P0, RZ, R19, 0x7, RZ, 0xc0, !PT ;  /* 0x0000000713ff7812 */ /* 0x000fe2000780c0ff */
[----:B0-----:R-:W-:-:S05]  /*0bc0*/  FADD R23, R21, R23 ;  /* 0x0000001715177221 */ /* 0x001fca0000000000 */
[----:B------:R-:W0:Y:S01]  /*0bd0*/  SHFL.BFLY PT, R25, R23, 0x1, 0x1f ;  /* 0x0c201f0017197f89 */ /* 0x000e2200000e0000 */
[----:B------:R-:W-:Y:S01]  /*0be0*/  ISETP.LT.AND P0, PT, R19, 0x100, !P0 ;  /* 0x000001001300780c */ /* 0x000fe20004701270 */
[----:B0-----:R-:W-:-:S12]  /*0bf0*/  FADD R25, R23, R25 ;  /* 0x0000001917197221 */ /* 0x001fd80000000000 */
[----:B------:R-:W-:Y:S01]  /*0c00*/  @P0 STS [R13], R25 ;  /* 0x000000190d000388 */ /* 0x000fe20000000800 */
[----:B------:R-:W-:Y:S06]  /*0c10*/  BAR.SYNC.DEFER_BLOCKING 0x0 ;  /* 0x0000000000007b1d */ /* 0x000fec0000010000 */
[----:B------:R-:W0:Y:S02]  /*0c20*/  LDS R5, [R7+UR4] ;  /* 0x0000000407057984 */ /* 0x000e240008000800 */
[----:B------:R-:W-:Y:S01]  /*0c30*/  BAR.SYNC.DEFER_BLOCKING 0x0 ;  /* 0x0000000000007b1d */ /* 0x000fe20000010000 */
[----:B0-----:R-:W-:-:S04]  /*0c40*/  FMUL R5, R5, 0.0078125 ;  /* 0x3c00000005057820 */ /* 0x001fc80000400000 */
[--C-:B------:R-:W-:Y:S01]  /*0c50*/  FADD R11, R11, -R5.reuse ;  /* 0x800000050b0b7221 */ /* 0x100fe20000000000 */
[----:B------:R-:W-:-:S03]  /*0c60*/  FADD R10, R10, -R5 ;  /* 0x800000050a0a7221 */ /* 0x000fc60000000000 */
[----:B------:R-:W-:Y:S01]  /*0c70*/  FMUL R11, R11, R11 ;  /* 0x0000000b0b0b7220 */ /* 0x000fe20000400000 */
[----:B------:R-:W-:-:S03]  /*0c80*/  FADD R22, R22, -R5 ;  /* 0x8000000516167221 */ /* 0x000fc60000000000 */
[----:B------:R-:W-:Y:S01]  /*0c90*/  FFMA R11, R10, R10, R11 ;  /* 0x0000000a0a0b7223 */ /* 0x000fe2000000000b */
        /* <DEDUP_REMOVED lines=24> */
[----:B------:R-:W-:Y:S01]  /*0e20*/  FADD R12, R12, -R5 ;  /* 0x800000050c0c7221 */ /* 0x000fe20000000000 */
[----:B------:R-:W0:Y:S02]  /*0e30*/  LDC.64 R14, c[0x0][0x228] ;  /* 0x00008a00ff0e7b82 */ /* 0x000e240000000a00 */
[----:B------:R-:W-:-:S04]  /*0e40*/  FFMA R17, R17, R17, R8 ;  /* 0x0000001111117223 */ /* 0x000fc80000000008 */
[----:B------:R-:W-:-:S05]  /*0e50*/  FFMA R12, R12, R12, R17 ;  /* 0x0000000c0c0c7223 */ /* 0x000fca0000000011 */
[----:B------:R1:W-:Y:S01]  /*0e60*/  STS [R9+UR4], R12 ;  /* 0x0000000c09007988 */ /* 0x0003e20008000804 */
[----:B------:R-:W-:Y:S08]  /*0e70*/  BAR.SYNC.DEFER_BLOCKING 0x0 ;  /* 0x0000000000007b1d */ /* 0x000ff00000010000 */
[----:B-1----:R-:W1:Y:S01]  /*0e80*/  LDC.64 R8, c[0x0][0x218] ;  /* 0x00008600ff087b82 */ /* 0x002e620000000a00 */
[----:B------:R-:W2:Y:S04]  /*0e90*/  @!P1 LDS R3, [R13] ;  /* 0x000000000d039984 */ /* 0x000ea80000000800 */
[----:B--2---:R-:W2:Y:S02]  /*0ea0*/  SHFL.BFLY PT, R2, R3, 0x4, 0x1f ;  /* 0x0c801f0003027f89 */ /* 0x004ea400000e0000 */
[----:B--2---:R-:W-:-:S05]  /*0eb0*/  FADD R2, R3, R2 ;  /* 0x0000000203027221 */ /* 0x004fca0000000000 */
[----:B------:R-:W2:Y:S02]  /*0ec0*/  SHFL.BFLY PT, R11, R2, 0x2, 0x1f ;  /* 0x0c401f00020b7f89 */ /* 0x000ea400000e0000 */
[----:B--2---:R-:W-:-:S05]  /*0ed0*/  FADD R6, R2, R11 ;  /* 0x0000000b02067221 */ /* 0x004fca0000000000 */
[----:B------:R-:W2:Y:S02]  /*0ee0*/  SHFL.BFLY PT, R11, R6, 0x1, 0x1f ;  /* 0x0c201f00060b7f89 */ /* 0x000ea400000e0000 */
[----:B--2---:R-:W-:Y:S02]  /*0ef0*/  FADD R16, R6, R11 ;  /* 0x0000000b06107221 */ /* 0x004fe40000000000 */
[----:B------:R-:W2:Y:S03]  /*0f00*/  LDC.64 R10, c[0x0][0x220] ;  /* 0x00008800ff0a7b82 */ /* 0x000ea60000000a00 */
[----:B------:R-:W-:Y:S05]  /*0f10*/  @P0 STS [R13], R16 ;  /* 0x000000100d000388 */ /* 0x000fea0000000800 */
[----:B------:R-:W-:Y:S06]  /*0f20*/  BAR.SYNC.DEFER_BLOCKING 0x0 ;  /* 0x0000000000007b1d */ /* 0x000fec0000010000 */
[----:B------:R-:W3:Y:S01]  /*0f30*/  LDS R7, [R7+UR4] ;  /* 0x0000000407077984 */ /* 0x000ee20008000800 */
[----:B------:R-:W-:Y:S01]  /*0f40*/  ISETP.NE.AND P0, PT, R4, RZ, PT ;  /* 0x000000ff0400720c */ /* 0x000fe20003f05270 */
[----:B-1----:R-:W-:-:S04]  /*0f50*/  IMAD.WIDE R2, R0, 0x4, R8 ;  /* 0x0000000400027825 */ /* 0x002fc800078e0208 */
[----:B--2---:R-:W-:-:S04]  /*0f60*/  IMAD.WIDE R8, R0, 0x4, R10 ;  /* 0x0000000400087825 */ /* 0x004fc800078e020a */
[----:B0-----:R-:W-:-:S04]  /*0f70*/  IMAD.WIDE R10, R0, 0x4, R14 ;  /* 0x00000004000a7825 */ /* 0x001fc800078e020e */
[----:B------:R0:W-:Y:S04]  /*0f80*/  @!P0 STG.E desc[UR6][R2.64], R5 ;  /* 0x0000000502008986 */ /* 0x0001e8000c101906 */
[----:B---3--:R0:W-:Y:S02]  /*0f90*/  @!P0 STG.E desc[UR6][R8.64], R7 ;  /* 0x0000000708008986 */ /* 0x0081e4000c101906 */
[----:B0-----:R-:W-:Y:S05]  /*0fa0*/  @P0 EXIT ;  /* 0x000000000000094d */ /* 0x001fea0003800000 */
[----:B0-----:R-:W-:-:S07]  /*0fb0*/  HFMA2.MMA R3, -RZ, RZ, 3.5, 0 ;  /* 0x43000000ff037435 */ /* 0x001fce00000001ff */
[----:B------:R-:W-:Y:S01]  /*0fc0*/  STG.E desc[UR6][R10.64], R3 ;  /* 0x000000030a007986 */ /* 0x000fe2000c101906 */
[----:B------:R-:W-:Y:S05]  /*0fd0*/  EXIT ;  /* 0x000000000000794d */ /* 0x000fea0003800000 */
.L_x_0:
[----:B------:R-:W-:-:S00]  /*0fe0*/  BRA `(.L_x_0) ;  /* 0xfffffffc00fc7947 */ /* 0x000fc0000383ffff */
[----:B------:R-:W-:-:S00]  /*0ff0*/  NOP ;  /* 0x0000000000007918 */ /* 0x000fc00000000000 */
        /* <DEDUP_REMOVED lines=8> */
.L_x_1:


//--------------------- .nv.shared.triton_per_fused_native_group_norm_10 --------------------------
	.section	.nv.shared.triton_per_fused_native_group_norm_10,"aw",@nobits
	.sectionflags	@""
	.align	16
	.zero		1024


//--------------------- .nv.constant0.triton_per_fused_native_group_norm_10 --------------------------
	.section	.nv.constant0.triton_per_fused_native_group_norm_10,"a",@progbits
	.sectionflags	@""
	.align	4
.nv.constant0.triton_per_fused_native_group_norm_10:
	.zero		568
